//
// Generated by NVIDIA NVVM Compiler
//
// Compiler Build ID: CL-36424714
// Cuda compilation tools, release 13.0, V13.0.88
// Based on NVVM 20.0.0
//

.version 9.0
.target sm_100
.address_size 64

	// .globl	_ZN3cub18CUB_300001_SM_10006detail11EmptyKernelIvEEvv
.global .align 1 .b8 _ZN39_INTERNAL_3604506a_4_k_cu_5ec18989_36594cuda3std3__45__cpo5beginE[1];
.global .align 1 .b8 _ZN39_INTERNAL_3604506a_4_k_cu_5ec18989_36594cuda3std3__45__cpo3endE[1];
.global .align 1 .b8 _ZN39_INTERNAL_3604506a_4_k_cu_5ec18989_36594cuda3std3__45__cpo6cbeginE[1];
.global .align 1 .b8 _ZN39_INTERNAL_3604506a_4_k_cu_5ec18989_36594cuda3std3__45__cpo4cendE[1];
.global .align 1 .b8 _ZN39_INTERNAL_3604506a_4_k_cu_5ec18989_36594cuda3std3__45__cpo6rbeginE[1];
.global .align 1 .b8 _ZN39_INTERNAL_3604506a_4_k_cu_5ec18989_36594cuda3std3__45__cpo4rendE[1];
.global .align 1 .b8 _ZN39_INTERNAL_3604506a_4_k_cu_5ec18989_36594cuda3std3__45__cpo7crbeginE[1];
.global .align 1 .b8 _ZN39_INTERNAL_3604506a_4_k_cu_5ec18989_36594cuda3std3__45__cpo5crendE[1];
.global .align 1 .b8 _ZN39_INTERNAL_3604506a_4_k_cu_5ec18989_36594cuda3std3__441_GLOBAL__N__3604506a_4_k_cu_5ec18989_36596ignoreE[1];
.global .align 1 .b8 _ZN39_INTERNAL_3604506a_4_k_cu_5ec18989_36594cuda3std3__419piecewise_constructE[1];
.global .align 1 .b8 _ZN39_INTERNAL_3604506a_4_k_cu_5ec18989_36594cuda3std3__48in_placeE[1];
.global .align 1 .b8 _ZN39_INTERNAL_3604506a_4_k_cu_5ec18989_36594cuda3std3__420unreachable_sentinelE[1];
.global .align 1 .b8 _ZN39_INTERNAL_3604506a_4_k_cu_5ec18989_36594cuda3std3__47nulloptE[1];
.global .align 1 .b8 _ZN39_INTERNAL_3604506a_4_k_cu_5ec18989_36594cuda3std3__48unexpectE[1];
.global .align 1 .b8 _ZN39_INTERNAL_3604506a_4_k_cu_5ec18989_36594cuda3std6ranges3__45__cpo4swapE[1];
.global .align 1 .b8 _ZN39_INTERNAL_3604506a_4_k_cu_5ec18989_36594cuda3std6ranges3__45__cpo9iter_moveE[1];
.global .align 1 .b8 _ZN39_INTERNAL_3604506a_4_k_cu_5ec18989_36594cuda3std6ranges3__45__cpo5beginE[1];
.global .align 1 .b8 _ZN39_INTERNAL_3604506a_4_k_cu_5ec18989_36594cuda3std6ranges3__45__cpo3endE[1];
.global .align 1 .b8 _ZN39_INTERNAL_3604506a_4_k_cu_5ec18989_36594cuda3std6ranges3__45__cpo6cbeginE[1];
.global .align 1 .b8 _ZN39_INTERNAL_3604506a_4_k_cu_5ec18989_36594cuda3std6ranges3__45__cpo4cendE[1];
.global .align 1 .b8 _ZN39_INTERNAL_3604506a_4_k_cu_5ec18989_36594cuda3std6ranges3__45__cpo7advanceE[1];
.global .align 1 .b8 _ZN39_INTERNAL_3604506a_4_k_cu_5ec18989_36594cuda3std6ranges3__45__cpo9iter_swapE[1];
.global .align 1 .b8 _ZN39_INTERNAL_3604506a_4_k_cu_5ec18989_36594cuda3std6ranges3__45__cpo4nextE[1];
.global .align 1 .b8 _ZN39_INTERNAL_3604506a_4_k_cu_5ec18989_36594cuda3std6ranges3__45__cpo4prevE[1];
.global .align 1 .b8 _ZN39_INTERNAL_3604506a_4_k_cu_5ec18989_36594cuda3std6ranges3__45__cpo4dataE[1];
.global .align 1 .b8 _ZN39_INTERNAL_3604506a_4_k_cu_5ec18989_36594cuda3std6ranges3__45__cpo5cdataE[1];
.global .align 1 .b8 _ZN39_INTERNAL_3604506a_4_k_cu_5ec18989_36594cuda3std6ranges3__45__cpo4sizeE[1];
.global .align 1 .b8 _ZN39_INTERNAL_3604506a_4_k_cu_5ec18989_36594cuda3std6ranges3__45__cpo5ssizeE[1];
.global .align 1 .b8 _ZN39_INTERNAL_3604506a_4_k_cu_5ec18989_36594cuda3std6ranges3__45__cpo8distanceE[1];
.global .align 1 .b8 _ZN39_INTERNAL_3604506a_4_k_cu_5ec18989_36596thrust24THRUST_300001_SM_1000_NS8cuda_cub3parE[1];
.global .align 1 .b8 _ZN39_INTERNAL_3604506a_4_k_cu_5ec18989_36596thrust24THRUST_300001_SM_1000_NS8cuda_cub10par_nosyncE[1];
.global .align 1 .b8 _ZN39_INTERNAL_3604506a_4_k_cu_5ec18989_36596thrust24THRUST_300001_SM_1000_NS6system6detail10sequential3seqE[1];
.global .align 1 .b8 _ZN39_INTERNAL_3604506a_4_k_cu_5ec18989_36596thrust24THRUST_300001_SM_1000_NS12placeholders2_1E[1];
.global .align 1 .b8 _ZN39_INTERNAL_3604506a_4_k_cu_5ec18989_36596thrust24THRUST_300001_SM_1000_NS12placeholders2_2E[1];
.global .align 1 .b8 _ZN39_INTERNAL_3604506a_4_k_cu_5ec18989_36596thrust24THRUST_300001_SM_1000_NS12placeholders2_3E[1];
.global .align 1 .b8 _ZN39_INTERNAL_3604506a_4_k_cu_5ec18989_36596thrust24THRUST_300001_SM_1000_NS12placeholders2_4E[1];
.global .align 1 .b8 _ZN39_INTERNAL_3604506a_4_k_cu_5ec18989_36596thrust24THRUST_300001_SM_1000_NS12placeholders2_5E[1];
.global .align 1 .b8 _ZN39_INTERNAL_3604506a_4_k_cu_5ec18989_36596thrust24THRUST_300001_SM_1000_NS12placeholders2_6E[1];
.global .align 1 .b8 _ZN39_INTERNAL_3604506a_4_k_cu_5ec18989_36596thrust24THRUST_300001_SM_1000_NS12placeholders2_7E[1];
.global .align 1 .b8 _ZN39_INTERNAL_3604506a_4_k_cu_5ec18989_36596thrust24THRUST_300001_SM_1000_NS12placeholders2_8E[1];
.global .align 1 .b8 _ZN39_INTERNAL_3604506a_4_k_cu_5ec18989_36596thrust24THRUST_300001_SM_1000_NS12placeholders2_9E[1];
.global .align 1 .b8 _ZN39_INTERNAL_3604506a_4_k_cu_5ec18989_36596thrust24THRUST_300001_SM_1000_NS12placeholders3_10E[1];
.global .align 1 .b8 _ZN39_INTERNAL_3604506a_4_k_cu_5ec18989_36596thrust24THRUST_300001_SM_1000_NS3seqE[1];

.visible .entry _ZN3cub18CUB_300001_SM_10006detail11EmptyKernelIvEEvv()
{


	ret;

}


// ===== COMPILED SASS (sm_100) =====

	.target	sm_100

	.elftype	@"ET_EXEC"


//--------------------- .note.nv.tkinfo           --------------------------
	.section	.note.nv.tkinfo,"",@"SHT_NOTE"
	.sectionflags	@"SHF_NOTE_NV_TKINFO"
	.tkinfo
        /*0018*/ 	.word	0x00000002
        /*0030*/ 	.string	""
        /*0030*/ 	.string	"ptxas"
        /*0030*/ 	.string	"Cuda compilation tools, release 13.0, V13.0.88"
        /*0030*/ 	.string	"Build cuda_13.0.r13.0/compiler.36424714_0"
        /*0030*/ 	.string	"-arch sm_100 -m 64 "



//--------------------- .note.nv.cuinfo           --------------------------
	.section	.note.nv.cuinfo,"",@"SHT_NOTE"
	.sectionflags	@"SHF_NOTE_NV_CUINFO"
        /*0018*/ 	.short	0x0002
        /*001a*/ 	.short	0x0064
        /*001c*/ 	.short	0x0082
	.zero		2


//--------------------- .nv.info                  --------------------------
	.section	.nv.info,"",@"SHT_CUDA_INFO"
	.align	4


	//----- nvinfo : EIATTR_REGCOUNT
	.align		4
        /*0000*/ 	.byte	0x04, 0x2f
        /*0002*/ 	.short	(.L_44 - .L_43)
	.align		4
.L_43:
        /*0004*/ 	.word	index@(_ZN3cub18CUB_300001_SM_10006detail11EmptyKernelIvEEvv)
        /*0008*/ 	.word	0x00000004


	//----- nvinfo : EIATTR_FRAME_SIZE
	.align		4
.L_44:
        /*000c*/ 	.byte	0x04, 0x11
        /*000e*/ 	.short	(.L_46 - .L_45)
	.align		4
.L_45:
        /*0010*/ 	.word	index@(_ZN3cub18CUB_300001_SM_10006detail11EmptyKernelIvEEvv)
        /*0014*/ 	.word	0x00000000


	//----- nvinfo : EIATTR_MIN_STACK_SIZE
	.align		4
.L_46:
        /*0018*/ 	.byte	0x04, 0x12
        /*001a*/ 	.short	(.L_48 - .L_47)
	.align		4
.L_47:
        /*001c*/ 	.word	index@(_ZN3cub18CUB_300001_SM_10006detail11EmptyKernelIvEEvv)
        /*0020*/ 	.word	0x00000000
.L_48:


//--------------------- .nv.compat                --------------------------
	.section	.nv.compat,"",@"SHT_CUDA_COMPAT_INFO"
	.align	4
        /*0000*/ 	.byte	0x02, 0x09, 0x00, 0x00, 0x02, 0x02, 0x01, 0x00, 0x02, 0x05, 0x05, 0x00, 0x03, 0x07, 0x01, 0x01
        /*0010*/ 	.byte	0x02, 0x03, 0x00, 0x00, 0x02, 0x06, 0x01, 0x00, 0x04, 0x0b, 0x08, 0x00, 0x09, 0x00, 0x00, 0x00
        /*0020*/ 	.byte	0x00, 0x00, 0x00, 0x00


//--------------------- .nv.info._ZN3cub18CUB_300001_SM_10006detail11EmptyKernelIvEEvv --------------------------
	.section	.nv.info._ZN3cub18CUB_300001_SM_10006detail11EmptyKernelIvEEvv,"",@"SHT_CUDA_INFO"
	.sectionflags	@""
	.align	4


	//----- nvinfo : EIATTR_CUDA_API_VERSION
	.align		4
        /*0000*/ 	.byte	0x04, 0x37
        /*0002*/ 	.short	(.L_50 - .L_49)
.L_49:
        /*0004*/ 	.word	0x00000082


	//----- nvinfo : EIATTR_SPARSE_MMA_MASK
	.align		4
.L_50:
        /*0008*/ 	.byte	0x03, 0x50
        /*000a*/ 	.short	0x0000


	//----- nvinfo : EIATTR_MAXREG_COUNT
	.align		4
        /*000c*/ 	.byte	0x03, 0x1b
        /*000e*/ 	.short	0x00ff


	//----- nvinfo : EIATTR_MERCURY_ISA_VERSION
	.align		4
        /*0010*/ 	.byte	0x03, 0x5f
        /*0012*/ 	.short	0x0101


	//----- nvinfo : EIATTR_VRC_CTA_INIT_COUNT
	.align		4
        /*0014*/ 	.byte	0x02, 0x4a
	.zero		1
	.zero		1


	//----- nvinfo : EIATTR_EXIT_INSTR_OFFSETS
	.align		4
        /*0018*/ 	.byte	0x04, 0x1c
        /*001a*/ 	.short	(.L_52 - .L_51)


	//   ....[0]....
.L_51:
        /*001c*/ 	.word	0x00000010


	//----- nvinfo : EIATTR_SW_WAR
	.align		4
.L_52:
        /*0020*/ 	.byte	0x04, 0x36
        /*0022*/ 	.short	(.L_54 - .L_53)
.L_53:
        /*0024*/ 	.word	0x00000008
.L_54:


//--------------------- .nv.callgraph             --------------------------
	.section	.nv.callgraph,"",@"SHT_CUDA_CALLGRAPH"
	.align	4
	.sectionentsize	8
	.align		4
        /*0000*/ 	.word	0x00000000
	.align		4
        /*0004*/ 	.word	0xffffffff
	.align		4
        /*0008*/ 	.word	0x00000000
	.align		4
        /*000c*/ 	.word	0xfffffffe
	.align		4
        /*0010*/ 	.word	0x00000000
	.align		4
        /*0014*/ 	.word	0xfffffffd
	.align		4
        /*0018*/ 	.word	0x00000000
	.align		4
        /*001c*/ 	.word	0xfffffffc


//--------------------- .nv.constant4             --------------------------
	.section	.nv.constant4,"a",@progbits
	.align	8
	.align		8
.nv.constant4:
        /*0000*/ 	.dword	_ZN39_INTERNAL_3604506a_4_k_cu_5ec18989_37204cuda3std3__45__cpo5beginE
	.align		8
        /*0008*/ 	.dword	_ZN39_INTERNAL_3604506a_4_k_cu_5ec18989_37204cuda3std3__45__cpo3endE
	.align		8
        /*0010*/ 	.dword	_ZN39_INTERNAL_3604506a_4_k_cu_5ec18989_37204cuda3std3__45__cpo6cbeginE
	.align		8
        /*0018*/ 	.dword	_ZN39_INTERNAL_3604506a_4_k_cu_5ec18989_37204cuda3std3__45__cpo4cendE
	.align		8
        /*0020*/ 	.dword	_ZN39_INTERNAL_3604506a_4_k_cu_5ec18989_37204cuda3std3__45__cpo6rbeginE
	.align		8
        /*0028*/ 	.dword	_ZN39_INTERNAL_3604506a_4_k_cu_5ec18989_37204cuda3std3__45__cpo4rendE
	.align		8
        /*0030*/ 	.dword	_ZN39_INTERNAL_3604506a_4_k_cu_5ec18989_37204cuda3std3__45__cpo7crbeginE
	.align		8
        /*0038*/ 	.dword	_ZN39_INTERNAL_3604506a_4_k_cu_5ec18989_37204cuda3std3__45__cpo5crendE
	.align		8
        /*0040*/ 	.dword	_ZN39_INTERNAL_3604506a_4_k_cu_5ec18989_37204cuda3std3__441_GLOBAL__N__3604506a_4_k_cu_5ec18989_37206ignoreE
	.align		8
        /*0048*/ 	.dword	_ZN39_INTERNAL_3604506a_4_k_cu_5ec18989_37204cuda3std3__419piecewise_constructE
	.align		8
        /*0050*/ 	.dword	_ZN39_INTERNAL_3604506a_4_k_cu_5ec18989_37204cuda3std3__48in_placeE
	.align		8
        /*0058*/ 	.dword	_ZN39_INTERNAL_3604506a_4_k_cu_5ec18989_37204cuda3std3__420unreachable_sentinelE
	.align		8
        /*0060*/ 	.dword	_ZN39_INTERNAL_3604506a_4_k_cu_5ec18989_37204cuda3std3__47nulloptE
	.align		8
        /*0068*/ 	.dword	_ZN39_INTERNAL_3604506a_4_k_cu_5ec18989_37204cuda3std3__48unexpectE
	.align		8
        /*0070*/ 	.dword	_ZN39_INTERNAL_3604506a_4_k_cu_5ec18989_37204cuda3std6ranges3__45__cpo4swapE
	.align		8
        /*0078*/ 	.dword	_ZN39_INTERNAL_3604506a_4_k_cu_5ec18989_37204cuda3std6ranges3__45__cpo9iter_moveE
	.align		8
        /*0080*/ 	.dword	_ZN39_INTERNAL_3604506a_4_k_cu_5ec18989_37204cuda3std6ranges3__45__cpo5beginE
	.align		8
        /*0088*/ 	.dword	_ZN39_INTERNAL_3604506a_4_k_cu_5ec18989_37204cuda3std6ranges3__45__cpo3endE
	.align		8
        /*0090*/ 	.dword	_ZN39_INTERNAL_3604506a_4_k_cu_5ec18989_37204cuda3std6ranges3__45__cpo6cbeginE
	.align		8
        /*0098*/ 	.dword	_ZN39_INTERNAL_3604506a_4_k_cu_5ec18989_37204cuda3std6ranges3__45__cpo4cendE
	.align		8
        /*00a0*/ 	.dword	_ZN39_INTERNAL_3604506a_4_k_cu_5ec18989_37204cuda3std6ranges3__45__cpo7advanceE
	.align		8
        /*00a8*/ 	.dword	_ZN39_INTERNAL_3604506a_4_k_cu_5ec18989_37204cuda3std6ranges3__45__cpo9iter_swapE
	.align		8
        /*00b0*/ 	.dword	_ZN39_INTERNAL_3604506a_4_k_cu_5ec18989_37204cuda3std6ranges3__45__cpo4nextE
	.align		8
        /*00b8*/ 	.dword	_ZN39_INTERNAL_3604506a_4_k_cu_5ec18989_37204cuda3std6ranges3__45__cpo4prevE
	.align		8
        /*00c0*/ 	.dword	_ZN39_INTERNAL_3604506a_4_k_cu_5ec18989_37204cuda3std6ranges3__45__cpo4dataE
	.align		8
        /*00c8*/ 	.dword	_ZN39_INTERNAL_3604506a_4_k_cu_5ec18989_37204cuda3std6ranges3__45__cpo5cdataE
	.align		8
        /*00d0*/ 	.dword	_ZN39_INTERNAL_3604506a_4_k_cu_5ec18989_37204cuda3std6ranges3__45__cpo4sizeE
	.align		8
        /*00d8*/ 	.dword	_ZN39_INTERNAL_3604506a_4_k_cu_5ec18989_37204cuda3std6ranges3__45__cpo5ssizeE
	.align		8
        /*00e0*/ 	.dword	_ZN39_INTERNAL_3604506a_4_k_cu_5ec18989_37204cuda3std6ranges3__45__cpo8distanceE
	.align		8
        /*00e8*/ 	.dword	_ZN39_INTERNAL_3604506a_4_k_cu_5ec18989_37206thrust24THRUST_300001_SM_1000_NS8cuda_cub3parE
	.align		8
        /*00f0*/ 	.dword	_ZN39_INTERNAL_3604506a_4_k_cu_5ec18989_37206thrust24THRUST_300001_SM_1000_NS8cuda_cub10par_nosyncE
	.align		8
        /*00f8*/ 	.dword	_ZN39_INTERNAL_3604506a_4_k_cu_5ec18989_37206thrust24THRUST_300001_SM_1000_NS6system6detail10sequential3seqE
	.align		8
        /*0100*/ 	.dword	_ZN39_INTERNAL_3604506a_4_k_cu_5ec18989_37206thrust24THRUST_300001_SM_1000_NS12placeholders2_1E
	.align		8
        /*0108*/ 	.dword	_ZN39_INTERNAL_3604506a_4_k_cu_5ec18989_37206thrust24THRUST_300001_SM_1000_NS12placeholders2_2E
	.align		8
        /*0110*/ 	.dword	_ZN39_INTERNAL_3604506a_4_k_cu_5ec18989_37206thrust24THRUST_300001_SM_1000_NS12placeholders2_3E
	.align		8
        /*0118*/ 	.dword	_ZN39_INTERNAL_3604506a_4_k_cu_5ec18989_37206thrust24THRUST_300001_SM_1000_NS12placeholders2_4E
	.align		8
        /*0120*/ 	.dword	_ZN39_INTERNAL_3604506a_4_k_cu_5ec18989_37206thrust24THRUST_300001_SM_1000_NS12placeholders2_5E
	.align		8
        /*0128*/ 	.dword	_ZN39_INTERNAL_3604506a_4_k_cu_5ec18989_37206thrust24THRUST_300001_SM_1000_NS12placeholders2_6E
	.align		8
        /*0130*/ 	.dword	_ZN39_INTERNAL_3604506a_4_k_cu_5ec18989_37206thrust24THRUST_300001_SM_1000_NS12placeholders2_7E
	.align		8
        /*0138*/ 	.dword	_ZN39_INTERNAL_3604506a_4_k_cu_5ec18989_37206thrust24THRUST_300001_SM_1000_NS12placeholders2_8E
	.align		8
        /*0140*/ 	.dword	_ZN39_INTERNAL_3604506a_4_k_cu_5ec18989_37206thrust24THRUST_300001_SM_1000_NS12placeholders2_9E
	.align		8
        /*0148*/ 	.dword	_ZN39_INTERNAL_3604506a_4_k_cu_5ec18989_37206thrust24THRUST_300001_SM_1000_NS12placeholders3_10E
	.align		8
        /*0150*/ 	.dword	_ZN39_INTERNAL_3604506a_4_k_cu_5ec18989_37206thrust24THRUST_300001_SM_1000_NS3seqE


//--------------------- .text._ZN3cub18CUB_300001_SM_10006detail11EmptyKernelIvEEvv --------------------------
	.section	.text._ZN3cub18CUB_300001_SM_10006detail11EmptyKernelIvEEvv,"ax",@progbits
	.align	128
        .global         _ZN3cub18CUB_300001_SM_10006detail11EmptyKernelIvEEvv
        .type           _ZN3cub18CUB_300001_SM_10006detail11EmptyKernelIvEEvv,@function
        .size           _ZN3cub18CUB_300001_SM_10006detail11EmptyKernelIvEEvv,(.L_x_1 - _ZN3cub18CUB_300001_SM_10006detail11EmptyKernelIvEEvv)
        .other          _ZN3cub18CUB_300001_SM_10006detail11EmptyKernelIvEEvv,@"STO_CUDA_ENTRY STV_DEFAULT"
_ZN3cub18CUB_300001_SM_10006detail11EmptyKernelIvEEvv:
.text._ZN3cub18CUB_300001_SM_10006detail11EmptyKernelIvEEvv:
[----:B------:R-:W-:Y:S01]  /*0000*/  LDC R1, c[0x0][0x37c] ;  /* 0x0000df00ff017b82 */ /* 0x000fe20000000800 */
[----:B------:R-:W-:Y:S05]  /*0010*/  EXIT ;  /* 0x000000000000794d */ /* 0x000fea0003800000 */
.L_x_0:
[----:B------:R-:W-:-:S00]  /*0020*/  BRA `(.L_x_0) ;  /* 0xfffffffc00fc7947 */ /* 0x000fc0000383ffff */
[----:B------:R-:W-:-:S00]  /*0030*/  NOP ;  /* 0x0000000000007918 */ /* 0x000fc00000000000 */
        /* <DEDUP_REMOVED lines=12> */
.L_x_1:


//--------------------- .nv.shared.reserved.0     --------------------------
	.section	.nv.shared.reserved.0,"aw",@nobits
	.weak		__nv_reservedSMEM_offset_0_alias
	.size		__nv_reservedSMEM_offset_0_alias, 0, 64
	.other		__nv_reservedSMEM_offset_0_alias,@"STO_CUDA_RESERVED_SHARED STV_DEFAULT"
__nv_reservedSMEM_offset_0_alias:
	.zero		0
	.zero		64


//--------------------- .nv.global                --------------------------
	.section	.nv.global,"aw",@nobits
.nv.global:
	.type		_ZN39_INTERNAL_3604506a_4_k_cu_5ec18989_37206thrust24THRUST_300001_SM_1000_NS3seqE,@object
	.size		_ZN39_INTERNAL_3604506a_4_k_cu_5ec18989_37206thrust24THRUST_300001_SM_1000_NS3seqE,(_ZN39_INTERNAL_3604506a_4_k_cu_5ec18989_37204cuda3std3__48in_placeE - _ZN39_INTERNAL_3604506a_4_k_cu_5ec18989_37206thrust24THRUST_300001_SM_1000_NS3seqE)
_ZN39_INTERNAL_3604506a_4_k_cu_5ec18989_37206thrust24THRUST_300001_SM_1000_NS3seqE:
	.zero		1
	.type		_ZN39_INTERNAL_3604506a_4_k_cu_5ec18989_37204cuda3std3__48in_placeE,@object
	.size		_ZN39_INTERNAL_3604506a_4_k_cu_5ec18989_37204cuda3std3__48in_placeE,(_ZN39_INTERNAL_3604506a_4_k_cu_5ec18989_37204cuda3std6ranges3__45__cpo4sizeE - _ZN39_INTERNAL_3604506a_4_k_cu_5ec18989_37204cuda3std3__48in_placeE)
_ZN39_INTERNAL_3604506a_4_k_cu_5ec18989_37204cuda3std3__48in_placeE:
	.zero		1
	.type		_ZN39_INTERNAL_3604506a_4_k_cu_5ec18989_37204cuda3std6ranges3__45__cpo4sizeE,@object
	.size		_ZN39_INTERNAL_3604506a_4_k_cu_5ec18989_37204cuda3std6ranges3__45__cpo4sizeE,(_ZN39_INTERNAL_3604506a_4_k_cu_5ec18989_37206thrust24THRUST_300001_SM_1000_NS12placeholders2_3E - _ZN39_INTERNAL_3604506a_4_k_cu_5ec18989_37204cuda3std6ranges3__45__cpo4sizeE)
_ZN39_INTERNAL_3604506a_4_k_cu_5ec18989_37204cuda3std6ranges3__45__cpo4sizeE:
	.zero		1
	.type		_ZN39_INTERNAL_3604506a_4_k_cu_5ec18989_37206thrust24THRUST_300001_SM_1000_NS12placeholders2_3E,@object
	.size		_ZN39_INTERNAL_3604506a_4_k_cu_5ec18989_37206thrust24THRUST_300001_SM_1000_NS12placeholders2_3E,(_ZN39_INTERNAL_3604506a_4_k_cu_5ec18989_37204cuda3std3__45__cpo6cbeginE - _ZN39_INTERNAL_3604506a_4_k_cu_5ec18989_37206thrust24THRUST_300001_SM_1000_NS12placeholders2_3E)
_ZN39_INTERNAL_3604506a_4_k_cu_5ec18989_37206thrust24THRUST_300001_SM_1000_NS12placeholders2_3E:
	.zero		1
	.type		_ZN39_INTERNAL_3604506a_4_k_cu_5ec18989_37204cuda3std3__45__cpo6cbeginE,@object
	.size		_ZN39_INTERNAL_3604506a_4_k_cu_5ec18989_37204cuda3std3__45__cpo6cbeginE,(_ZN39_INTERNAL_3604506a_4_k_cu_5ec18989_37204cuda3std6ranges3__45__cpo6cbeginE - _ZN39_INTERNAL_3604506a_4_k_cu_5ec18989_37204cuda3std3__45__cpo6cbeginE)
_ZN39_INTERNAL_3604506a_4_k_cu_5ec18989_37204cuda3std3__45__cpo6cbeginE:
	.zero		1
	.type		_ZN39_INTERNAL_3604506a_4_k_cu_5ec18989_37204cuda3std6ranges3__45__cpo6cbeginE,@object
	.size		_ZN39_INTERNAL_3604506a_4_k_cu_5ec18989_37204cuda3std6ranges3__45__cpo6cbeginE,(_ZN39_INTERNAL_3604506a_4_k_cu_5ec18989_37206thrust24THRUST_300001_SM_1000_NS12placeholders2_7E - _ZN39_INTERNAL_3604506a_4_k_cu_5ec18989_37204cuda3std6ranges3__45__cpo6cbeginE)
_ZN39_INTERNAL_3604506a_4_k_cu_5ec18989_37204cuda3std6ranges3__45__cpo6cbeginE:
	.zero		1
	.type		_ZN39_INTERNAL_3604506a_4_k_cu_5ec18989_37206thrust24THRUST_300001_SM_1000_NS12placeholders2_7E,@object
	.size		_ZN39_INTERNAL_3604506a_4_k_cu_5ec18989_37206thrust24THRUST_300001_SM_1000_NS12placeholders2_7E,(_ZN39_INTERNAL_3604506a_4_k_cu_5ec18989_37204cuda3std3__45__cpo7crbeginE - _ZN39_INTERNAL_3604506a_4_k_cu_5ec18989_37206thrust24THRUST_300001_SM_1000_NS12placeholders2_7E)
_ZN39_INTERNAL_3604506a_4_k_cu_5ec18989_37206thrust24THRUST_300001_SM_1000_NS12placeholders2_7E:
	.zero		1
	.type		_ZN39_INTERNAL_3604506a_4_k_cu_5ec18989_37204cuda3std3__45__cpo7crbeginE,@object
	.size		_ZN39_INTERNAL_3604506a_4_k_cu_5ec18989_37204cuda3std3__45__cpo7crbeginE,(_ZN39_INTERNAL_3604506a_4_k_cu_5ec18989_37204cuda3std6ranges3__45__cpo4nextE - _ZN39_INTERNAL_3604506a_4_k_cu_5ec18989_37204cuda3std3__45__cpo7crbeginE)
_ZN39_INTERNAL_3604506a_4_k_cu_5ec18989_37204cuda3std3__45__cpo7crbeginE:
	.zero		1
	.type		_ZN39_INTERNAL_3604506a_4_k_cu_5ec18989_37204cuda3std6ranges3__45__cpo4nextE,@object
	.size		_ZN39_INTERNAL_3604506a_4_k_cu_5ec18989_37204cuda3std6ranges3__45__cpo4nextE,(_ZN39_INTERNAL_3604506a_4_k_cu_5ec18989_37204cuda3std6ranges3__45__cpo4swapE - _ZN39_INTERNAL_3604506a_4_k_cu_5ec18989_37204cuda3std6ranges3__45__cpo4nextE)
_ZN39_INTERNAL_3604506a_4_k_cu_5ec18989_37204cuda3std6ranges3__45__cpo4nextE:
	.zero		1
	.type		_ZN39_INTERNAL_3604506a_4_k_cu_5ec18989_37204cuda3std6ranges3__45__cpo4swapE,@object
	.size		_ZN39_INTERNAL_3604506a_4_k_cu_5ec18989_37204cuda3std6ranges3__45__cpo4swapE,(_ZN39_INTERNAL_3604506a_4_k_cu_5ec18989_37206thrust24THRUST_300001_SM_1000_NS8cuda_cub10par_nosyncE - _ZN39_INTERNAL_3604506a_4_k_cu_5ec18989_37204cuda3std6ranges3__45__cpo4swapE)
_ZN39_INTERNAL_3604506a_4_k_cu_5ec18989_37204cuda3std6ranges3__45__cpo4swapE:
	.zero		1
	.type		_ZN39_INTERNAL_3604506a_4_k_cu_5ec18989_37206thrust24THRUST_300001_SM_1000_NS8cuda_cub10par_nosyncE,@object
	.size		_ZN39_INTERNAL_3604506a_4_k_cu_5ec18989_37206thrust24THRUST_300001_SM_1000_NS8cuda_cub10par_nosyncE,(_ZN39_INTERNAL_3604506a_4_k_cu_5ec18989_37206thrust24THRUST_300001_SM_1000_NS12placeholders2_9E - _ZN39_INTERNAL_3604506a_4_k_cu_5ec18989_37206thrust24THRUST_300001_SM_1000_NS8cuda_cub10par_nosyncE)
_ZN39_INTERNAL_3604506a_4_k_cu_5ec18989_37206thrust24THRUST_300001_SM_1000_NS8cuda_cub10par_nosyncE:
	.zero		1
	.type		_ZN39_INTERNAL_3604506a_4_k_cu_5ec18989_37206thrust24THRUST_300001_SM_1000_NS12placeholders2_9E,@object
	.size		_ZN39_INTERNAL_3604506a_4_k_cu_5ec18989_37206thrust24THRUST_300001_SM_1000_NS12placeholders2_9E,(_ZN39_INTERNAL_3604506a_4_k_cu_5ec18989_37204cuda3std3__441_GLOBAL__N__3604506a_4_k_cu_5ec18989_37206ignoreE - _ZN39_INTERNAL_3604506a_4_k_cu_5ec18989_37206thrust24THRUST_300001_SM_1000_NS12placeholders2_9E)
_ZN39_INTERNAL_3604506a_4_k_cu_5ec18989_37206thrust24THRUST_300001_SM_1000_NS12placeholders2_9E:
	.zero		1
	.type		_ZN39_INTERNAL_3604506a_4_k_cu_5ec18989_37204cuda3std3__441_GLOBAL__N__3604506a_4_k_cu_5ec18989_37206ignoreE,@object
	.size		_ZN39_INTERNAL_3604506a_4_k_cu_5ec18989_37204cuda3std3__441_GLOBAL__N__3604506a_4_k_cu_5ec18989_37206ignoreE,(_ZN39_INTERNAL_3604506a_4_k_cu_5ec18989_37204cuda3std6ranges3__45__cpo4dataE - _ZN39_INTERNAL_3604506a_4_k_cu_5ec18989_37204cuda3std3__441_GLOBAL__N__3604506a_4_k_cu_5ec18989_37206ignoreE)
_ZN39_INTERNAL_3604506a_4_k_cu_5ec18989_37204cuda3std3__441_GLOBAL__N__3604506a_4_k_cu_5ec18989_37206ignoreE:
	.zero		1
	.type		_ZN39_INTERNAL_3604506a_4_k_cu_5ec18989_37204cuda3std6ranges3__45__cpo4dataE,@object
	.size		_ZN39_INTERNAL_3604506a_4_k_cu_5ec18989_37204cuda3std6ranges3__45__cpo4dataE,(_ZN39_INTERNAL_3604506a_4_k_cu_5ec18989_37206thrust24THRUST_300001_SM_1000_NS12placeholders2_1E - _ZN39_INTERNAL_3604506a_4_k_cu_5ec18989_37204cuda3std6ranges3__45__cpo4dataE)
_ZN39_INTERNAL_3604506a_4_k_cu_5ec18989_37204cuda3std6ranges3__45__cpo4dataE:
	.zero		1
	.type		_ZN39_INTERNAL_3604506a_4_k_cu_5ec18989_37206thrust24THRUST_300001_SM_1000_NS12placeholders2_1E,@object
	.size		_ZN39_INTERNAL_3604506a_4_k_cu_5ec18989_37206thrust24THRUST_300001_SM_1000_NS12placeholders2_1E,(_ZN39_INTERNAL_3604506a_4_k_cu_5ec18989_37204cuda3std3__45__cpo5beginE - _ZN39_INTERNAL_3604506a_4_k_cu_5ec18989_37206thrust24THRUST_300001_SM_1000_NS12placeholders2_1E)
_ZN39_INTERNAL_3604506a_4_k_cu_5ec18989_37206thrust24THRUST_300001_SM_1000_NS12placeholders2_1E:
	.zero		1
	.type		_ZN39_INTERNAL_3604506a_4_k_cu_5ec18989_37204cuda3std3__45__cpo5beginE,@object
	.size		_ZN39_INTERNAL_3604506a_4_k_cu_5ec18989_37204cuda3std3__45__cpo5beginE,(_ZN39_INTERNAL_3604506a_4_k_cu_5ec18989_37204cuda3std6ranges3__45__cpo5beginE - _ZN39_INTERNAL_3604506a_4_k_cu_5ec18989_37204cuda3std3__45__cpo5beginE)
_ZN39_INTERNAL_3604506a_4_k_cu_5ec18989_37204cuda3std3__45__cpo5beginE:
	.zero		1
	.type		_ZN39_INTERNAL_3604506a_4_k_cu_5ec18989_37204cuda3std6ranges3__45__cpo5beginE,@object
	.size		_ZN39_INTERNAL_3604506a_4_k_cu_5ec18989_37204cuda3std6ranges3__45__cpo5beginE,(_ZN39_INTERNAL_3604506a_4_k_cu_5ec18989_37206thrust24THRUST_300001_SM_1000_NS12placeholders2_5E - _ZN39_INTERNAL_3604506a_4_k_cu_5ec18989_37204cuda3std6ranges3__45__cpo5beginE)
_ZN39_INTERNAL_3604506a_4_k_cu_5ec18989_37204cuda3std6ranges3__45__cpo5beginE:
	.zero		1
	.type		_ZN39_INTERNAL_3604506a_4_k_cu_5ec18989_37206thrust24THRUST_300001_SM_1000_NS12placeholders2_5E,@object
	.size		_ZN39_INTERNAL_3604506a_4_k_cu_5ec18989_37206thrust24THRUST_300001_SM_1000_NS12placeholders2_5E,(_ZN39_INTERNAL_3604506a_4_k_cu_5ec18989_37204cuda3std3__45__cpo6rbeginE - _ZN39_INTERNAL_3604506a_4_k_cu_5ec18989_37206thrust24THRUST_300001_SM_1000_NS12placeholders2_5E)
_ZN39_INTERNAL_3604506a_4_k_cu_5ec18989_37206thrust24THRUST_300001_SM_1000_NS12placeholders2_5E:
	.zero		1
	.type		_ZN39_INTERNAL_3604506a_4_k_cu_5ec18989_37204cuda3std3__45__cpo6rbeginE,@object
	.size		_ZN39_INTERNAL_3604506a_4_k_cu_5ec18989_37204cuda3std3__45__cpo6rbeginE,(_ZN39_INTERNAL_3604506a_4_k_cu_5ec18989_37204cuda3std6ranges3__45__cpo7advanceE - _ZN39_INTERNAL_3604506a_4_k_cu_5ec18989_37204cuda3std3__45__cpo6rbeginE)
_ZN39_INTERNAL_3604506a_4_k_cu_5ec18989_37204cuda3std3__45__cpo6rbeginE:
	.zero		1
	.type		_ZN39_INTERNAL_3604506a_4_k_cu_5ec18989_37204cuda3std6ranges3__45__cpo7advanceE,@object
	.size		_ZN39_INTERNAL_3604506a_4_k_cu_5ec18989_37204cuda3std6ranges3__45__cpo7advanceE,(_ZN39_INTERNAL_3604506a_4_k_cu_5ec18989_37204cuda3std3__47nulloptE - _ZN39_INTERNAL_3604506a_4_k_cu_5ec18989_37204cuda3std6ranges3__45__cpo7advanceE)
_ZN39_INTERNAL_3604506a_4_k_cu_5ec18989_37204cuda3std6ranges3__45__cpo7advanceE:
	.zero		1
	.type		_ZN39_INTERNAL_3604506a_4_k_cu_5ec18989_37204cuda3std3__47nulloptE,@object
	.size		_ZN39_INTERNAL_3604506a_4_k_cu_5ec18989_37204cuda3std3__47nulloptE,(_ZN39_INTERNAL_3604506a_4_k_cu_5ec18989_37204cuda3std6ranges3__45__cpo8distanceE - _ZN39_INTERNAL_3604506a_4_k_cu_5ec18989_37204cuda3std3__47nulloptE)
_ZN39_INTERNAL_3604506a_4_k_cu_5ec18989_37204cuda3std3__47nulloptE:
	.zero		1
	.type		_ZN39_INTERNAL_3604506a_4_k_cu_5ec18989_37204cuda3std6ranges3__45__cpo8distanceE,@object
	.size		_ZN39_INTERNAL_3604506a_4_k_cu_5ec18989_37204cuda3std6ranges3__45__cpo8distanceE,(_ZN39_INTERNAL_3604506a_4_k_cu_5ec18989_37206thrust24THRUST_300001_SM_1000_NS12placeholders3_10E - _ZN39_INTERNAL_3604506a_4_k_cu_5ec18989_37204cuda3std6ranges3__45__cpo8distanceE)
_ZN39_INTERNAL_3604506a_4_k_cu_5ec18989_37204cuda3std6ranges3__45__cpo8distanceE:
	.zero		1
	.type		_ZN39_INTERNAL_3604506a_4_k_cu_5ec18989_37206thrust24THRUST_300001_SM_1000_NS12placeholders3_10E,@object
	.size		_ZN39_INTERNAL_3604506a_4_k_cu_5ec18989_37206thrust24THRUST_300001_SM_1000_NS12placeholders3_10E,(_ZN39_INTERNAL_3604506a_4_k_cu_5ec18989_37204cuda3std3__419piecewise_constructE - _ZN39_INTERNAL_3604506a_4_k_cu_5ec18989_37206thrust24THRUST_300001_SM_1000_NS12placeholders3_10E)
_ZN39_INTERNAL_3604506a_4_k_cu_5ec18989_37206thrust24THRUST_300001_SM_1000_NS12placeholders3_10E:
	.zero		1
	.type		_ZN39_INTERNAL_3604506a_4_k_cu_5ec18989_37204cuda3std3__419piecewise_constructE,@object
	.size		_ZN39_INTERNAL_3604506a_4_k_cu_5ec18989_37204cuda3std3__419piecewise_constructE,(_ZN39_INTERNAL_3604506a_4_k_cu_5ec18989_37204cuda3std6ranges3__45__cpo5cdataE - _ZN39_INTERNAL_3604506a_4_k_cu_5ec18989_37204cuda3std3__419piecewise_constructE)
_ZN39_INTERNAL_3604506a_4_k_cu_5ec18989_37204cuda3std3__419piecewise_constructE:
	.zero		1
	.type		_ZN39_INTERNAL_3604506a_4_k_cu_5ec18989_37204cuda3std6ranges3__45__cpo5cdataE,@object
	.size		_ZN39_INTERNAL_3604506a_4_k_cu_5ec18989_37204cuda3std6ranges3__45__cpo5cdataE,(_ZN39_INTERNAL_3604506a_4_k_cu_5ec18989_37206thrust24THRUST_300001_SM_1000_NS12placeholders2_2E - _ZN39_INTERNAL_3604506a_4_k_cu_5ec18989_37204cuda3std6ranges3__45__cpo5cdataE)
_ZN39_INTERNAL_3604506a_4_k_cu_5ec18989_37204cuda3std6ranges3__45__cpo5cdataE:
	.zero		1
	.type		_ZN39_INTERNAL_3604506a_4_k_cu_5ec18989_37206thrust24THRUST_300001_SM_1000_NS12placeholders2_2E,@object
	.size		_ZN39_INTERNAL_3604506a_4_k_cu_5ec18989_37206thrust24THRUST_300001_SM_1000_NS12placeholders2_2E,(_ZN39_INTERNAL_3604506a_4_k_cu_5ec18989_37204cuda3std3__45__cpo3endE - _ZN39_INTERNAL_3604506a_4_k_cu_5ec18989_37206thrust24THRUST_300001_SM_1000_NS12placeholders2_2E)
_ZN39_INTERNAL_3604506a_4_k_cu_5ec18989_37206thrust24THRUST_300001_SM_1000_NS12placeholders2_2E:
	.zero		1
	.type		_ZN39_INTERNAL_3604506a_4_k_cu_5ec18989_37204cuda3std3__45__cpo3endE,@object
	.size		_ZN39_INTERNAL_3604506a_4_k_cu_5ec18989_37204cuda3std3__45__cpo3endE,(_ZN39_INTERNAL_3604506a_4_k_cu_5ec18989_37204cuda3std6ranges3__45__cpo3endE - _ZN39_INTERNAL_3604506a_4_k_cu_5ec18989_37204cuda3std3__45__cpo3endE)
_ZN39_INTERNAL_3604506a_4_k_cu_5ec18989_37204cuda3std3__45__cpo3endE:
	.zero		1
	.type		_ZN39_INTERNAL_3604506a_4_k_cu_5ec18989_37204cuda3std6ranges3__45__cpo3endE,@object
	.size		_ZN39_INTERNAL_3604506a_4_k_cu_5ec18989_37204cuda3std6ranges3__45__cpo3endE,(_ZN39_INTERNAL_3604506a_4_k_cu_5ec18989_37206thrust24THRUST_300001_SM_1000_NS12placeholders2_6E - _ZN39_INTERNAL_3604506a_4_k_cu_5ec18989_37204cuda3std6ranges3__45__cpo3endE)
_ZN39_INTERNAL_3604506a_4_k_cu_5ec18989_37204cuda3std6ranges3__45__cpo3endE:
	.zero		1
	.type		_ZN39_INTERNAL_3604506a_4_k_cu_5ec18989_37206thrust24THRUST_300001_SM_1000_NS12placeholders2_6E,@object
	.size		_ZN39_INTERNAL_3604506a_4_k_cu_5ec18989_37206thrust24THRUST_300001_SM_1000_NS12placeholders2_6E,(_ZN39_INTERNAL_3604506a_4_k_cu_5ec18989_37204cuda3std3__45__cpo4rendE - _ZN39_INTERNAL_3604506a_4_k_cu_5ec18989_37206thrust24THRUST_300001_SM_1000_NS12placeholders2_6E)
_ZN39_INTERNAL_3604506a_4_k_cu_5ec18989_37206thrust24THRUST_300001_SM_1000_NS12placeholders2_6E:
	.zero		1
	.type		_ZN39_INTERNAL_3604506a_4_k_cu_5ec18989_37204cuda3std3__45__cpo4rendE,@object
	.size		_ZN39_INTERNAL_3604506a_4_k_cu_5ec18989_37204cuda3std3__45__cpo4rendE,(_ZN39_INTERNAL_3604506a_4_k_cu_5ec18989_37204cuda3std6ranges3__45__cpo9iter_swapE - _ZN39_INTERNAL_3604506a_4_k_cu_5ec18989_37204cuda3std3__45__cpo4rendE)
_ZN39_INTERNAL_3604506a_4_k_cu_5ec18989_37204cuda3std3__45__cpo4rendE:
	.zero		1
	.type		_ZN39_INTERNAL_3604506a_4_k_cu_5ec18989_37204cuda3std6ranges3__45__cpo9iter_swapE,@object
	.size		_ZN39_INTERNAL_3604506a_4_k_cu_5ec18989_37204cuda3std6ranges3__45__cpo9iter_swapE,(_ZN39_INTERNAL_3604506a_4_k_cu_5ec18989_37204cuda3std3__48unexpectE - _ZN39_INTERNAL_3604506a_4_k_cu_5ec18989_37204cuda3std6ranges3__45__cpo9iter_swapE)
_ZN39_INTERNAL_3604506a_4_k_cu_5ec18989_37204cuda3std6ranges3__45__cpo9iter_swapE:
	.zero		1
	.type		_ZN39_INTERNAL_3604506a_4_k_cu_5ec18989_37204cuda3std3__48unexpectE,@object
	.size		_ZN39_INTERNAL_3604506a_4_k_cu_5ec18989_37204cuda3std3__48unexpectE,(_ZN39_INTERNAL_3604506a_4_k_cu_5ec18989_37206thrust24THRUST_300001_SM_1000_NS8cuda_cub3parE - _ZN39_INTERNAL_3604506a_4_k_cu_5ec18989_37204cuda3std3__48unexpectE)
_ZN39_INTERNAL_3604506a_4_k_cu_5ec18989_37204cuda3std3__48unexpectE:
	.zero		1
	.type		_ZN39_INTERNAL_3604506a_4_k_cu_5ec18989_37206thrust24THRUST_300001_SM_1000_NS8cuda_cub3parE,@object
	.size		_ZN39_INTERNAL_3604506a_4_k_cu_5ec18989_37206thrust24THRUST_300001_SM_1000_NS8cuda_cub3parE,(_ZN39_INTERNAL_3604506a_4_k_cu_5ec18989_37206thrust24THRUST_300001_SM_1000_NS12placeholders2_4E - _ZN39_INTERNAL_3604506a_4_k_cu_5ec18989_37206thrust24THRUST_300001_SM_1000_NS8cuda_cub3parE)
_ZN39_INTERNAL_3604506a_4_k_cu_5ec18989_37206thrust24THRUST_300001_SM_1000_NS8cuda_cub3parE:
	.zero		1
	.type		_ZN39_INTERNAL_3604506a_4_k_cu_5ec18989_37206thrust24THRUST_300001_SM_1000_NS12placeholders2_4E,@object
	.size		_ZN39_INTERNAL_3604506a_4_k_cu_5ec18989_37206thrust24THRUST_300001_SM_1000_NS12placeholders2_4E,(_ZN39_INTERNAL_3604506a_4_k_cu_5ec18989_37204cuda3std3__45__cpo4cendE - _ZN39_INTERNAL_3604506a_4_k_cu_5ec18989_37206thrust24THRUST_300001_SM_1000_NS12placeholders2_4E)
_ZN39_INTERNAL_3604506a_4_k_cu_5ec18989_37206thrust24THRUST_300001_SM_1000_NS12placeholders2_4E:
	.zero		1
	.type		_ZN39_INTERNAL_3604506a_4_k_cu_5ec18989_37204cuda3std3__45__cpo4cendE,@object
	.size		_ZN39_INTERNAL_3604506a_4_k_cu_5ec18989_37204cuda3std3__45__cpo4cendE,(_ZN39_INTERNAL_3604506a_4_k_cu_5ec18989_37204cuda3std6ranges3__45__cpo4cendE - _ZN39_INTERNAL_3604506a_4_k_cu_5ec18989_37204cuda3std3__45__cpo4cendE)
_ZN39_INTERNAL_3604506a_4_k_cu_5ec18989_37204cuda3std3__45__cpo4cendE:
	.zero		1
	.type		_ZN39_INTERNAL_3604506a_4_k_cu_5ec18989_37204cuda3std6ranges3__45__cpo4cendE,@object
	.size		_ZN39_INTERNAL_3604506a_4_k_cu_5ec18989_37204cuda3std6ranges3__45__cpo4cendE,(_ZN39_INTERNAL_3604506a_4_k_cu_5ec18989_37204cuda3std3__420unreachable_sentinelE - _ZN39_INTERNAL_3604506a_4_k_cu_5ec18989_37204cuda3std6ranges3__45__cpo4cendE)
_ZN39_INTERNAL_3604506a_4_k_cu_5ec18989_37204cuda3std6ranges3__45__cpo4cendE:
	.zero		1
	.type		_ZN39_INTERNAL_3604506a_4_k_cu_5ec18989_37204cuda3std3__420unreachable_sentinelE,@object
	.size		_ZN39_INTERNAL_3604506a_4_k_cu_5ec18989_37204cuda3std3__420unreachable_sentinelE,(_ZN39_INTERNAL_3604506a_4_k_cu_5ec18989_37204cuda3std6ranges3__45__cpo5ssizeE - _ZN39_INTERNAL_3604506a_4_k_cu_5ec18989_37204cuda3std3__420unreachable_sentinelE)
_ZN39_INTERNAL_3604506a_4_k_cu_5ec18989_37204cuda3std3__420unreachable_sentinelE:
	.zero		1
	.type		_ZN39_INTERNAL_3604506a_4_k_cu_5ec18989_37204cuda3std6ranges3__45__cpo5ssizeE,@object
	.size		_ZN39_INTERNAL_3604506a_4_k_cu_5ec18989_37204cuda3std6ranges3__45__cpo5ssizeE,(_ZN39_INTERNAL_3604506a_4_k_cu_5ec18989_37206thrust24THRUST_300001_SM_1000_NS12placeholders2_8E - _ZN39_INTERNAL_3604506a_4_k_cu_5ec18989_37204cuda3std6ranges3__45__cpo5ssizeE)
_ZN39_INTERNAL_3604506a_4_k_cu_5ec18989_37204cuda3std6ranges3__45__cpo5ssizeE:
	.zero		1
	.type		_ZN39_INTERNAL_3604506a_4_k_cu_5ec18989_37206thrust24THRUST_300001_SM_1000_NS12placeholders2_8E,@object
	.size		_ZN39_INTERNAL_3604506a_4_k_cu_5ec18989_37206thrust24THRUST_300001_SM_1000_NS12placeholders2_8E,(_ZN39_INTERNAL_3604506a_4_k_cu_5ec18989_37204cuda3std3__45__cpo5crendE - _ZN39_INTERNAL_3604506a_4_k_cu_5ec18989_37206thrust24THRUST_300001_SM_1000_NS12placeholders2_8E)
_ZN39_INTERNAL_3604506a_4_k_cu_5ec18989_37206thrust24THRUST_300001_SM_1000_NS12placeholders2_8E:
	.zero		1
	.type		_ZN39_INTERNAL_3604506a_4_k_cu_5ec18989_37204cuda3std3__45__cpo5crendE,@object
	.size		_ZN39_INTERNAL_3604506a_4_k_cu_5ec18989_37204cuda3std3__45__cpo5crendE,(_ZN39_INTERNAL_3604506a_4_k_cu_5ec18989_37204cuda3std6ranges3__45__cpo4prevE - _ZN39_INTERNAL_3604506a_4_k_cu_5ec18989_37204cuda3std3__45__cpo5crendE)
_ZN39_INTERNAL_3604506a_4_k_cu_5ec18989_37204cuda3std3__45__cpo5crendE:
	.zero		1
	.type		_ZN39_INTERNAL_3604506a_4_k_cu_5ec18989_37204cuda3std6ranges3__45__cpo4prevE,@object
	.size		_ZN39_INTERNAL_3604506a_4_k_cu_5ec18989_37204cuda3std6ranges3__45__cpo4prevE,(_ZN39_INTERNAL_3604506a_4_k_cu_5ec18989_37204cuda3std6ranges3__45__cpo9iter_moveE - _ZN39_INTERNAL_3604506a_4_k_cu_5ec18989_37204cuda3std6ranges3__45__cpo4prevE)
_ZN39_INTERNAL_3604506a_4_k_cu_5ec18989_37204cuda3std6ranges3__45__cpo4prevE:
	.zero		1
	.type		_ZN39_INTERNAL_3604506a_4_k_cu_5ec18989_37204cuda3std6ranges3__45__cpo9iter_moveE,@object
	.size		_ZN39_INTERNAL_3604506a_4_k_cu_5ec18989_37204cuda3std6ranges3__45__cpo9iter_moveE,(_ZN39_INTERNAL_3604506a_4_k_cu_5ec18989_37206thrust24THRUST_300001_SM_1000_NS6system6detail10sequential3seqE - _ZN39_INTERNAL_3604506a_4_k_cu_5ec18989_37204cuda3std6ranges3__45__cpo9iter_moveE)
_ZN39_INTERNAL_3604506a_4_k_cu_5ec18989_37204cuda3std6ranges3__45__cpo9iter_moveE:
	.zero		1
	.type		_ZN39_INTERNAL_3604506a_4_k_cu_5ec18989_37206thrust24THRUST_300001_SM_1000_NS6system6detail10sequential3seqE,@object
	.size		_ZN39_INTERNAL_3604506a_4_k_cu_5ec18989_37206thrust24THRUST_300001_SM_1000_NS6system6detail10sequential3seqE,(.L_31 - _ZN39_INTERNAL_3604506a_4_k_cu_5ec18989_37206thrust24THRUST_300001_SM_1000_NS6system6detail10sequential3seqE)
_ZN39_INTERNAL_3604506a_4_k_cu_5ec18989_37206thrust24THRUST_300001_SM_1000_NS6system6detail10sequential3seqE:
	.zero		1
.L_31:


//--------------------- .nv.constant0._ZN3cub18CUB_300001_SM_10006detail11EmptyKernelIvEEvv --------------------------
	.section	.nv.constant0._ZN3cub18CUB_300001_SM_10006detail11EmptyKernelIvEEvv,"a",@progbits
	.sectionflags	@""
	.align	4
.nv.constant0._ZN3cub18CUB_300001_SM_10006detail11EmptyKernelIvEEvv:
	.zero		896


//--------------------- SYMBOLS --------------------------

	.type		.nv.reservedSmem.offset0,@object
	.size		.nv.reservedSmem.offset0,0x4
